	.target	sm_90a

	.elftype	@"ET_EXEC"


//--------------------- .note.nv.tkinfo           --------------------------
	.section	.note.nv.tkinfo,"",@"SHT_NOTE"
	.sectionflags	@"SHF_NOTE_NV_TKINFO"
	.tkinfo
        /*0018*/ 	.word	0x00000002
        /*0030*/ 	.string	""
        /*0030*/ 	.string	"ptxas"
        /*0030*/ 	.string	"Cuda compilation tools, release 13.0, V13.0.88"
        /*0030*/ 	.string	"Build cuda_13.0.r13.0/compiler.36424714_0"
        /*0030*/ 	.string	"-v  -suppress-debug-info  -lineinfo  -arch sm_90a "



//--------------------- .note.nv.cuinfo           --------------------------
	.section	.note.nv.cuinfo,"",@"SHT_NOTE"
	.sectionflags	@"SHF_NOTE_NV_CUINFO"
        /*0018*/ 	.short	0x0002
        /*001a*/ 	.short	0x005a
        /*001c*/ 	.short	0x0082
	.zero		2


//--------------------- .nv.info                  --------------------------
	.section	.nv.info,"",@"SHT_CUDA_INFO"
	.align	4


	//----- nvinfo : EIATTR_REGCOUNT
	.align		4
        /*0000*/ 	.byte	0x04, 0x2f
        /*0002*/ 	.short	(.L_1 - .L_0)
	.align		4
.L_0:
        /*0004*/ 	.word	index@(gluon_mma)
        /*0008*/ 	.word	0x00000076


	//----- nvinfo : EIATTR_FRAME_SIZE
	.align		4
.L_1:
        /*000c*/ 	.byte	0x04, 0x11
        /*000e*/ 	.short	(.L_3 - .L_2)
	.align		4
.L_2:
        /*0010*/ 	.word	index@(gluon_mma)
        /*0014*/ 	.word	0x00000000


	//----- nvinfo : EIATTR_MIN_STACK_SIZE
	.align		4
.L_3:
        /*0018*/ 	.byte	0x04, 0x12
        /*001a*/ 	.short	(.L_5 - .L_4)
	.align		4
.L_4:
        /*001c*/ 	.word	index@(gluon_mma)
        /*0020*/ 	.word	0x00000000
.L_5:


//--------------------- .nv.compat                --------------------------
	.section	.nv.compat,"",@"SHT_CUDA_COMPAT_INFO"
	.align	4
        /*0000*/ 	.byte	0x02, 0x09, 0x01, 0x00, 0x02, 0x02, 0x04, 0x00, 0x02, 0x05, 0x05, 0x00, 0x03, 0x07, 0x01, 0x01
        /*0010*/ 	.byte	0x02, 0x03, 0x00, 0x00, 0x02, 0x06, 0x01, 0x00, 0x04, 0x0b, 0x08, 0x00, 0x00, 0x00, 0x00, 0x00
        /*0020*/ 	.byte	0x00, 0x00, 0x00, 0x00


//--------------------- .nv.info.gluon_mma        --------------------------
	.section	.nv.info.gluon_mma,"",@"SHT_CUDA_INFO"
	.sectionflags	@""
	.align	4


	//----- nvinfo : EIATTR_CUDA_API_VERSION
	.align		4
        /*0000*/ 	.byte	0x04, 0x37
        /*0002*/ 	.short	(.L_7 - .L_6)
.L_6:
        /*0004*/ 	.word	0x00000082


	//----- nvinfo : EIATTR_KPARAM_INFO
	.align		4
.L_7:
        /*0008*/ 	.byte	0x04, 0x17
        /*000a*/ 	.short	(.L_9 - .L_8)
.L_8:
        /*000c*/ 	.word	0x00000000
        /*0010*/ 	.short	0x0004
        /*0012*/ 	.short	0x0020
        /*0014*/ 	.byte	0x00, 0xf4, 0x21, 0x00


	//----- nvinfo : EIATTR_KPARAM_INFO
	.align		4
.L_9:
        /*0018*/ 	.byte	0x04, 0x17
        /*001a*/ 	.short	(.L_11 - .L_10)
.L_10:
        /*001c*/ 	.word	0x00000000
        /*0020*/ 	.short	0x0003
        /*0022*/ 	.short	0x0018
        /*0024*/ 	.byte	0x00, 0xf4, 0x21, 0x00


	//----- nvinfo : EIATTR_KPARAM_INFO
	.align		4
.L_11:
        /*0028*/ 	.byte	0x04, 0x17
        /*002a*/ 	.short	(.L_13 - .L_12)
.L_12:
        /*002c*/ 	.word	0x00000000
        /*0030*/ 	.short	0x0002
        /*0032*/ 	.short	0x0010
        /*0034*/ 	.byte	0x00, 0xf4, 0x21, 0x00


	//----- nvinfo : EIATTR_KPARAM_INFO
	.align		4
.L_13:
        /*0038*/ 	.byte	0x04, 0x17
        /*003a*/ 	.short	(.L_15 - .L_14)
.L_14:
        /*003c*/ 	.word	0x00000000
        /*0040*/ 	.short	0x0001
        /*0042*/ 	.short	0x0008
        /*0044*/ 	.byte	0x00, 0xf4, 0x21, 0x00


	//----- nvinfo : EIATTR_KPARAM_INFO
	.align		4
.L_15:
        /*0048*/ 	.byte	0x04, 0x17
        /*004a*/ 	.short	(.L_17 - .L_16)
.L_16:
        /*004c*/ 	.word	0x00000000
        /*0050*/ 	.short	0x0000
        /*0052*/ 	.short	0x0000
        /*0054*/ 	.byte	0x00, 0xf4, 0x21, 0x00


	//----- nvinfo : EIATTR_SPARSE_MMA_MASK
	.align		4
.L_17:
        /*0058*/ 	.byte	0x03, 0x50
        /*005a*/ 	.short	0x0000


	//----- nvinfo : EIATTR_MAXREG_COUNT
	.align		4
        /*005c*/ 	.byte	0x03, 0x1b
        /*005e*/ 	.short	0x00ff


	//----- nvinfo : EIATTR_NUM_BARRIERS
	.align		4
        /*0060*/ 	.byte	0x02, 0x4c
        /*0062*/ 	.byte	0x01
	.zero		1


	//----- nvinfo : EIATTR_MERCURY_ISA_VERSION
	.align		4
        /*0064*/ 	.byte	0x03, 0x5f
        /*0066*/ 	.short	0x0101


	//----- nvinfo : EIATTR_EXIT_INSTR_OFFSETS
	.align		4
        /*0068*/ 	.byte	0x04, 0x1c
        /*006a*/ 	.short	(.L_19 - .L_18)


	//   ....[0]....
.L_18:
        /*006c*/ 	.word	0x00001be0


	//----- nvinfo : EIATTR_REQNTID
	.align		4
.L_19:
        /*0070*/ 	.byte	0x04, 0x10
        /*0072*/ 	.short	(.L_21 - .L_20)
.L_20:
        /*0074*/ 	.word	0x00000100
        /*0078*/ 	.word	0x00000001
        /*007c*/ 	.word	0x00000001


	//----- nvinfo : EIATTR_CBANK_PARAM_SIZE
	.align		4
.L_21:
        /*0080*/ 	.byte	0x03, 0x19
        /*0082*/ 	.short	0x0028


	//----- nvinfo : EIATTR_PARAM_CBANK
	.align		4
        /*0084*/ 	.byte	0x04, 0x0a
        /*0086*/ 	.short	(.L_23 - .L_22)
	.align		4
.L_22:
        /*0088*/ 	.word	index@(.nv.constant0.gluon_mma)
        /*008c*/ 	.short	0x0210
        /*008e*/ 	.short	0x0028


	//----- nvinfo : EIATTR_SW_WAR
	.align		4
.L_23:
        /*0090*/ 	.byte	0x04, 0x36
        /*0092*/ 	.short	(.L_25 - .L_24)
.L_24:
        /*0094*/ 	.word	0x00000008
.L_25:


//--------------------- .nv.callgraph             --------------------------
	.section	.nv.callgraph,"",@"SHT_CUDA_CALLGRAPH"
	.align	4
	.sectionentsize	8
	.align		4
        /*0000*/ 	.word	0x00000000
	.align		4
        /*0004*/ 	.word	0xffffffff
	.align		4
        /*0008*/ 	.word	0x00000000
	.align		4
        /*000c*/ 	.word	0xfffffffe
	.align		4
        /*0010*/ 	.word	0x00000000
	.align		4
        /*0014*/ 	.word	0xfffffffd
	.align		4
        /*0018*/ 	.word	0x00000000
	.align		4
        /*001c*/ 	.word	0xfffffffc


//--------------------- .text.gluon_mma           --------------------------
	.section	.text.gluon_mma,"ax",@progbits
	.align	128
        .global         gluon_mma
        .type           gluon_mma,@function
        .size           gluon_mma,(.L_x_1 - gluon_mma)
        .other          gluon_mma,@"STO_CUDA_ENTRY STV_DEFAULT"
gluon_mma:
.text.gluon_mma:
[----:B------:R-:W-:Y:S01]  /*0000*/  LDC R1, c[0x0][0x28] ;  /* 0x00000a00ff017b82 */ /* 0x000fe20000000800 */
[----:B------:R-:W0:Y:S07]  /*0010*/  S2R R8, SR_TID.X ;  /* 0x0000000000087919 */ /* 0x000e2e0000002100 */
[----:B------:R-:W1:Y:S01]  /*0020*/  LDC.64 R20, c[0x0][0x210] ;  /* 0x00008400ff147b82 */ /* 0x000e620000000a00 */
[----:B------:R-:W-:Y:S01]  /*0030*/  ULDC.64 UR14, c[0x0][0x208] ;  /* 0x00008200000e7ab9 */ /* 0x000fe20000000a00 */
[----:B0-----:R-:W-:-:S02]  /*0040*/  SHF.R.U32.HI R3, RZ, 0x5, R8 ;  /* 0x00000005ff037819 */ /* 0x001fc40000011608 */
[----:B------:R-:W-:Y:S02]  /*0050*/  LOP3.LUT R115, R8, 0xe0, RZ, 0xc0, !PT ;  /* 0x000000e008737812 */ /* 0x000fe400078ec0ff */
[----:B------:R-:W-:Y:S02]  /*0060*/  SGXT.U32 R3, R3, 0x3 ;  /* 0x000000030303781a */ /* 0x000fe40000000000 */
[-C--:B-1----:R-:W-:Y:S02]  /*0070*/  LEA R42, P0, R115, R20.reuse, 0x1 ;  /* 0x00000014732a7211 */ /* 0x082fe400078008ff */
[C---:B------:R-:W-:Y:S02]  /*0080*/  LOP3.LUT R105, R3.reuse, 0x28, RZ, 0xfc, !PT ;  /* 0x0000002803697812 */ /* 0x040fe400078efcff */
[----:B------:R-:W-:Y:S02]  /*0090*/  LOP3.LUT R15, R3, 0x60, RZ, 0xfc, !PT ;  /* 0x00000060030f7812 */ /* 0x000fe400078efcff */
[----:B------:R-:W-:Y:S01]  /*00a0*/  LEA.HI.X R43, R115, R21, RZ, 0x1, P0 ;  /* 0x00000015732b7211 */ /* 0x000fe200000f0cff */
[C---:B------:R-:W-:Y:S01]  /*00b0*/  IMAD.SHL.U32 R10, R105.reuse, 0x20, RZ ;  /* 0x00000020690a7824 */ /* 0x040fe200078e00ff */
[----:B------:R-:W-:Y:S01]  /*00c0*/  LEA R52, P0, R105, R20, 0x6 ;  /* 0x0000001469347211 */ /* 0x000fe200078030ff */
[----:B------:R-:W-:Y:S01]  /*00d0*/  IMAD.SHL.U32 R56, R15, 0x20, RZ ;  /* 0x000000200f387824 */ /* 0x000fe200078e00ff */
[----:B------:R-:W-:-:S02]  /*00e0*/  LOP3.LUT R113, R3, 0x8, RZ, 0xfc, !PT ;  /* 0x0000000803717812 */ /* 0x000fc400078efcff */
[-C--:B------:R-:W-:Y:S02]  /*00f0*/  LEA.HI.X R53, R10, R21.reuse, RZ, 0x1, P0 ;  /* 0x000000150a357211 */ /* 0x080fe400000f0cff */
[----:B------:R-:W-:Y:S01]  /*0100*/  LEA R32, P0, R15, R20, 0x6 ;  /* 0x000000140f207211 */ /* 0x000fe200078030ff */
[----:B------:R-:W-:Y:S01]  /*0110*/  IMAD.SHL.U32 R0, R113, 0x20, RZ ;  /* 0x0000002071007824 */ /* 0x000fe200078e00ff */
[C---:B------:R-:W-:Y:S02]  /*0120*/  LOP3.LUT R111, R3.reuse, 0x10, RZ, 0xfc, !PT ;  /* 0x00000010036f7812 */ /* 0x040fe400078efcff */
[----:B------:R-:W-:Y:S02]  /*0130*/  LEA.HI.X R33, R56, R21, RZ, 0x1, P0 ;  /* 0x0000001538217211 */ /* 0x000fe400000f0cff */
[----:B------:R-:W0:Y:S01]  /*0140*/  LDC.64 R56, c[0x0][0x218] ;  /* 0x00008600ff387b82 */ /* 0x000e220000000a00 */
[----:B------:R-:W-:Y:S01]  /*0150*/  LOP3.LUT R109, R3, 0x18, RZ, 0xfc, !PT ;  /* 0x00000018036d7812 */ /* 0x000fe200078efcff */
[----:B------:R-:W-:Y:S01]  /*0160*/  IMAD.SHL.U32 R2, R111, 0x20, RZ ;  /* 0x000000206f027824 */ /* 0x000fe200078e00ff */
[----:B------:R-:W-:-:S02]  /*0170*/  LOP3.LUT R19, R3, 0x48, RZ, 0xfc, !PT ;  /* 0x0000004803137812 */ /* 0x000fc400078efcff */
[----:B------:R-:W-:Y:S01]  /*0180*/  LOP3.LUT R13, R3, 0x50, RZ, 0xfc, !PT ;  /* 0x00000050030d7812 */ /* 0x000fe200078efcff */
[----:B------:R-:W-:Y:S01]  /*0190*/  IMAD.SHL.U32 R4, R109, 0x20, RZ ;  /* 0x000000206d047824 */ /* 0x000fe200078e00ff */
[-C--:B------:R-:W-:Y:S01]  /*01a0*/  LEA R44, P3, R113, R20.reuse, 0x6 ;  /* 0x00000014712c7211 */ /* 0x080fe200078630ff */
[----:B------:R-:W-:Y:S01]  /*01b0*/  IMAD.SHL.U32 R18, R19, 0x20, RZ ;  /* 0x0000002013127824 */ /* 0x000fe200078e00ff */
[-C--:B------:R-:W-:Y:S01]  /*01c0*/  LEA R46, P4, R111, R20.reuse, 0x6 ;  /* 0x000000146f2e7211 */ /* 0x080fe200078830ff */
[----:B------:R-:W-:Y:S01]  /*01d0*/  IMAD.SHL.U32 R38, R13, 0x20, RZ ;  /* 0x000000200d267824 */ /* 0x000fe200078e00ff */
[----:B------:R-:W-:Y:S02]  /*01e0*/  LEA R48, P5, R109, R20, 0x6 ;  /* 0x000000146d307211 */ /* 0x000fe400078a30ff */
[----:B------:R-:W-:Y:S02]  /*01f0*/  LOP3.LUT R17, R3, 0x40, RZ, 0xfc, !PT ;  /* 0x0000004003117812 */ /* 0x000fe400078efcff */
[----:B------:R-:W-:-:S02]  /*0200*/  LOP3.LUT R11, R8, 0x1f, RZ, 0xc0, !PT ;  /* 0x0000001f080b7812 */ /* 0x000fc400078ec0ff */
[C---:B------:R-:W-:Y:S02]  /*0210*/  LOP3.LUT R103, R3.reuse, 0x30, RZ, 0xfc, !PT ;  /* 0x0000003003677812 */ /* 0x040fe400078efcff */
[----:B------:R-:W-:Y:S01]  /*0220*/  LOP3.LUT R101, R3, 0x38, RZ, 0xfc, !PT ;  /* 0x0000003803657812 */ /* 0x000fe200078efcff */
[----:B------:R-:W-:Y:S01]  /*0230*/  IMAD.WIDE.U32 R42, R11, 0x2, R42 ;  /* 0x000000020b2a7825 */ /* 0x000fe200078e002a */
[-C--:B------:R-:W-:Y:S02]  /*0240*/  LEA.HI.X R45, R0, R21.reuse, RZ, 0x1, P3 ;  /* 0x00000015002d7211 */ /* 0x080fe400018f0cff */
[-C--:B------:R-:W-:Y:S01]  /*0250*/  LEA.HI.X R47, R2, R21.reuse, RZ, 0x1, P4 ;  /* 0x00000015022f7211 */ /* 0x080fe200020f0cff */
[----:B------:R-:W-:Y:S01]  /*0260*/  IMAD.SHL.U32 R12, R103, 0x20, RZ ;  /* 0x00000020670c7824 */ /* 0x000fe200078e00ff */
[----:B------:R-:W-:Y:S01]  /*0270*/  LEA.HI.X R49, R4, R21, RZ, 0x1, P5 ;  /* 0x0000001504317211 */ /* 0x000fe200028f0cff */
[----:B------:R-:W-:Y:S01]  /*0280*/  IMAD.SHL.U32 R14, R101, 0x20, RZ ;  /* 0x00000020650e7824 */ /* 0x000fe200078e00ff */
[----:B------:R-:W-:Y:S01]  /*0290*/  SHF.L.U32 R16, R17, 0x5, RZ ;  /* 0x0000000511107819 */ /* 0x000fe200000006ff */
[----:B------:R-:W-:Y:S01]  /*02a0*/  IMAD.WIDE.U32 R44, R11, 0x2, R44 ;  /* 0x000000020b2c7825 */ /* 0x000fe200078e002c */
[----:B------:R-:W-:-:S02]  /*02b0*/  LEA R24, P3, R17, R20, 0x6 ;  /* 0x0000001411187211 */ /* 0x000fc400078630ff */
[-C--:B------:R-:W-:Y:S01]  /*02c0*/  LEA R26, P4, R19, R20.reuse, 0x6 ;  /* 0x00000014131a7211 */ /* 0x080fe200078830ff */
[----:B------:R-:W-:Y:S01]  /*02d0*/  IMAD.WIDE.U32 R46, R11, 0x2, R46 ;  /* 0x000000020b2e7825 */ /* 0x000fe200078e002e */
[----:B------:R-:W-:Y:S02]  /*02e0*/  LEA R28, P5, R13, R20, 0x6 ;  /* 0x000000140d1c7211 */ /* 0x000fe400078a30ff */
[C---:B------:R-:W-:Y:S02]  /*02f0*/  LOP3.LUT R107, R3.reuse, 0x20, RZ, 0xfc, !PT ;  /* 0x00000020036b7812 */ /* 0x040fe400078efcff */
[C---:B------:R-:W-:Y:S02]  /*0300*/  LOP3.LUT R5, R3.reuse, 0x68, RZ, 0xfc, !PT ;  /* 0x0000006803057812 */ /* 0x040fe400078efcff */
[----:B------:R-:W-:Y:S01]  /*0310*/  LOP3.LUT R7, R3, 0x70, RZ, 0xfc, !PT ;  /* 0x0000007003077812 */ /* 0x000fe200078efcff */
[----:B------:R-:W-:Y:S01]  /*0320*/  IMAD.SHL.U32 R6, R107, 0x20, RZ ;  /* 0x000000206b067824 */ /* 0x000fe200078e00ff */
[----:B------:R-:W-:-:S02]  /*0330*/  LEA.HI.X R25, R16, R21, RZ, 0x1, P3 ;  /* 0x0000001510197211 */ /* 0x000fc400018f0cff */
[-C--:B------:R-:W-:Y:S02]  /*0340*/  LEA R54, P1, R103, R20.reuse, 0x6 ;  /* 0x0000001467367211 */ /* 0x080fe400078230ff */
[-C--:B------:R-:W-:Y:S02]  /*0350*/  LEA R22, P2, R101, R20.reuse, 0x6 ;  /* 0x0000001465167211 */ /* 0x080fe400078430ff */
[----:B------:R-:W-:Y:S01]  /*0360*/  LOP3.LUT R9, R3, 0x58, RZ, 0xfc, !PT ;  /* 0x0000005803097812 */ /* 0x000fe200078efcff */
[----:B------:R-:W-:Y:S01]  /*0370*/  IMAD.WIDE.U32 R48, R11, 0x2, R48 ;  /* 0x000000020b307825 */ /* 0x000fe200078e0030 */
[-C--:B------:R-:W-:Y:S01]  /*0380*/  LEA.HI.X R27, R18, R21.reuse, RZ, 0x1, P4 ;  /* 0x00000015121b7211 */ /* 0x080fe200020f0cff */
[----:B------:R0:W2:Y:S01]  /*0390*/  LDG.E.U16 R16, desc[UR14][R44.64] ;  /* 0x0000000e2c107981 */ /* 0x0000a2000c1e1500 */
[-C--:B------:R-:W-:Y:S01]  /*03a0*/  LEA.HI.X R29, R38, R21.reuse, RZ, 0x1, P5 ;  /* 0x00000015261d7211 */ /* 0x080fe200028f0cff */
[----:B------:R-:W-:Y:S01]  /*03b0*/  IMAD.SHL.U32 R58, R5, 0x20, RZ ;  /* 0x00000020053a7824 */ /* 0x000fe200078e00ff */
[-C--:B------:R-:W-:Y:S01]  /*03c0*/  LEA R50, P6, R107, R20.reuse, 0x6 ;  /* 0x000000146b327211 */ /* 0x080fe200078c30ff */
[----:B------:R-:W-:Y:S01]  /*03d0*/  IMAD.SHL.U32 R60, R7, 0x20, RZ ;  /* 0x00000020073c7824 */ /* 0x000fe200078e00ff */
[----:B------:R-:W-:Y:S01]  /*03e0*/  LOP3.LUT R3, R3, 0x78, RZ, 0xfc, !PT ;  /* 0x0000007803037812 */ /* 0x000fe200078efcff */
[C---:B------:R-:W-:Y:S01]  /*03f0*/  IMAD.WIDE.U32 R24, R11.reuse, 0x2, R24 ;  /* 0x000000020b187825 */ /* 0x040fe200078e0018 */
[-C--:B------:R-:W-:Y:S01]  /*0400*/  LEA.HI.X R55, R12, R21.reuse, RZ, 0x1, P1 ;  /* 0x000000150c377211 */ /* 0x080fe200008f0cff */
[----:B------:R-:W3:Y:S01]  /*0410*/  LDG.E.U16 R38, desc[UR14][R46.64] ;  /* 0x0000000e2e267981 */ /* 0x000ee2000c1e1500 */
[-C--:B------:R-:W-:Y:S01]  /*0420*/  LEA.HI.X R23, R14, R21.reuse, RZ, 0x1, P2 ;  /* 0x000000150e177211 */ /* 0x080fe200010f0cff */
[----:B------:R-:W-:Y:S01]  /*0430*/  IMAD.WIDE.U32 R26, R11, 0x2, R26 ;  /* 0x000000020b1a7825 */ /* 0x000fe200078e001a */
[-C--:B------:R-:W-:Y:S01]  /*0440*/  LEA R34, P1, R5, R20.reuse, 0x6 ;  /* 0x0000001405227211 */ /* 0x080fe200078230ff */
[----:B------:R-:W4:Y:S01]  /*0450*/  LDG.E.U16 R39, desc[UR14][R48.64] ;  /* 0x0000000e30277981 */ /* 0x000f22000c1e1500 */
[----:B------:R-:W-:Y:S01]  /*0460*/  LEA R36, P2, R7, R20, 0x6 ;  /* 0x0000001407247211 */ /* 0x000fe200078430ff */
[----:B------:R-:W-:Y:S01]  /*0470*/  IMAD.WIDE.U32 R28, R11, 0x2, R28 ;  /* 0x000000020b1c7825 */ /* 0x000fe200078e001c */
[C---:B0-----:R-:W-:Y:S01]  /*0480*/  LEA R44, P0, R115.reuse, R56, 0x3 ;  /* 0x00000038732c7211 */ /* 0x041fe200078018ff */
[----:B------:R-:W5:Y:S01]  /*0490*/  LDG.E.U16 R14, desc[UR14][R42.64] ;  /* 0x0000000e2a0e7981 */ /* 0x000f62000c1e1500 */
[-C--:B------:R-:W-:Y:S01]  /*04a0*/  LEA.HI.X R51, R6, R21.reuse, RZ, 0x1, P6 ;  /* 0x0000001506337211 */ /* 0x080fe200030f0cff */
[----:B------:R-:W-:Y:S01]  /*04b0*/  IMAD.SHL.U32 R0, R115, 0x4, RZ ;  /* 0x0000000473007824 */ /* 0x000fe200078e00ff */
[CC--:B------:R-:W-:Y:S01]  /*04c0*/  LEA R30, P6, R9.reuse, R20.reuse, 0x6 ;  /* 0x00000014091e7211 */ /* 0x0c0fe200078c30ff */
[----:B------:R-:W-:Y:S01]  /*04d0*/  IMAD.SHL.U32 R40, R9, 0x20, RZ ;  /* 0x0000002009287824 */ /* 0x000fe200078e00ff */
[C---:B------:R-:W-:Y:S01]  /*04e0*/  SHF.L.U32 R62, R3.reuse, 0x5, RZ ;  /* 0x00000005033e7819 */ /* 0x040fe200000006ff */
[----:B------:R0:W5:Y:S01]  /*04f0*/  LDG.E.U16 R46, desc[UR14][R24.64] ;  /* 0x0000000e182e7981 */ /* 0x000162000c1e1500 */
[----:B------:R-:W-:Y:S01]  /*0500*/  LEA R20, P3, R3, R20, 0x6 ;  /* 0x0000001403147211 */ /* 0x000fe200078630ff */
[----:B------:R-:W-:Y:S01]  /*0510*/  IMAD.SHL.U32 R6, R113, 0x80, RZ ;  /* 0x0000008071067824 */ /* 0x000fe200078e00ff */
[-C--:B------:R-:W-:Y:S01]  /*0520*/  LEA.HI.X R35, R58, R21.reuse, RZ, 0x1, P1 ;  /* 0x000000153a237211 */ /* 0x080fe200008f0cff */
[----:B------:R1:W5:Y:S01]  /*0530*/  LDG.E.U16 R47, desc[UR14][R26.64] ;  /* 0x0000000e1a2f7981 */ /* 0x000362000c1e1500 */
[----:B------:R-:W-:Y:S01]  /*0540*/  LEA.HI.X R37, R60, R21, RZ, 0x1, P2 ;  /* 0x000000153c257211 */ /* 0x000fe200010f0cff */
[----:B------:R-:W-:Y:S01]  /*0550*/  IMAD.SHL.U32 R4, R111, 0x80, RZ ;  /* 0x000000806f047824 */ /* 0x000fe200078e00ff */
[----:B------:R-:W-:Y:S01]  /*0560*/  LEA.HI.X R45, R0, R57, RZ, 0x1, P0 ;  /* 0x00000039002d7211 */ /* 0x000fe200000f0cff */
[----:B------:R1:W5:Y:S01]  /*0570*/  LDG.E.U16 R48, desc[UR14][R28.64] ;  /* 0x0000000e1c307981 */ /* 0x000362000c1e1500 */
[----:B------:R-:W-:Y:S01]  /*0580*/  IMAD.SHL.U32 R2, R109, 0x80, RZ ;  /* 0x000000806d027824 */ /* 0x000fe200078e00ff */
[----:B0-----:R-:W-:-:S02]  /*0590*/  LEA R24, P0, R113, R56, 0x8 ;  /* 0x0000003871187211 */ /* 0x001fc400078040ff */
[-C--:B------:R-:W-:Y:S02]  /*05a0*/  LEA.HI.X R31, R40, R21.reuse, RZ, 0x1, P6 ;  /* 0x00000015281f7211 */ /* 0x080fe400030f0cff */
[-C--:B-1----:R-:W-:Y:S01]  /*05b0*/  LEA R26, P1, R111, R56.reuse, 0x8 ;  /* 0x000000386f1a7211 */ /* 0x082fe200078240ff */
[----:B------:R-:W-:Y:S01]  /*05c0*/  IMAD.WIDE.U32 R22, R11, 0x2, R22 ;  /* 0x000000020b167825 */ /* 0x000fe200078e0016 */
[----:B------:R-:W-:Y:S02]  /*05d0*/  LEA.HI.X R21, R62, R21, RZ, 0x1, P3 ;  /* 0x000000153e157211 */ /* 0x000fe400018f0cff */
[----:B------:R-:W-:Y:S02]  /*05e0*/  LEA R28, P2, R109, R56, 0x8 ;  /* 0x000000386d1c7211 */ /* 0x000fe400078440ff */
[-C--:B------:R-:W-:Y:S01]  /*05f0*/  LEA.HI.X R25, R6, R57.reuse, RZ, 0x1, P0 ;  /* 0x0000003906197211 */ /* 0x080fe200000f0cff */
[C---:B------:R-:W-:Y:S01]  /*0600*/  IMAD.WIDE.U32 R30, R11.reuse, 0x2, R30 ;  /* 0x000000020b1e7825 */ /* 0x040fe200078e001e */
[-C--:B------:R-:W-:Y:S01]  /*0610*/  LEA.HI.X R27, R4, R57.reuse, RZ, 0x1, P1 ;  /* 0x00000039041b7211 */ /* 0x080fe200008f0cff */
[----:B------:R0:W5:Y:S01]  /*0620*/  LDG.E.U16 R43, desc[UR14][R22.64] ;  /* 0x0000000e162b7981 */ /* 0x000162000c1e1500 */
[----:B------:R-:W-:Y:S01]  /*0630*/  LEA.HI.X R29, R2, R57, RZ, 0x1, P2 ;  /* 0x00000039021d7211 */ /* 0x000fe200010f0cff */
[----:B------:R-:W-:-:S02]  /*0640*/  IMAD.WIDE.U32 R32, R11, 0x2, R32 ;  /* 0x000000020b207825 */ /* 0x000fc400078e0020 */
[----:B------:R-:W5:Y:S02]  /*0650*/  LDG.E.U16 R30, desc[UR14][R30.64] ;  /* 0x0000000e1e1e7981 */ /* 0x000f64000c1e1500 */
[C---:B------:R-:W-:Y:S02]  /*0660*/  IMAD.WIDE.U32 R34, R11.reuse, 0x2, R34 ;  /* 0x000000020b227825 */ /* 0x040fe400078e0022 */
[----:B------:R-:W5:Y:S02]  /*0670*/  LDG.E.U16 R32, desc[UR14][R32.64] ;  /* 0x0000000e20207981 */ /* 0x000f64000c1e1500 */
[C---:B------:R-:W-:Y:S02]  /*0680*/  IMAD.WIDE.U32 R36, R11.reuse, 0x2, R36 ;  /* 0x000000020b247825 */ /* 0x040fe400078e0024 */
[----:B------:R-:W5:Y:S02]  /*0690*/  LDG.E.U16 R34, desc[UR14][R34.64] ;  /* 0x0000000e22227981 */ /* 0x000f64000c1e1500 */
[----:B------:R-:W-:-:S02]  /*06a0*/  IMAD.WIDE.U32 R20, R11, 0x2, R20 ;  /* 0x000000020b147825 */ /* 0x000fc400078e0014 */
[----:B------:R-:W5:Y:S02]  /*06b0*/  LDG.E.U16 R36, desc[UR14][R36.64] ;  /* 0x0000000e24247981 */ /* 0x000f64000c1e1500 */
[C---:B------:R-:W-:Y:S02]  /*06c0*/  IMAD.WIDE.U32 R50, R11.reuse, 0x2, R50 ;  /* 0x000000020b327825 */ /* 0x040fe400078e0032 */
[----:B------:R-:W5:Y:S02]  /*06d0*/  LDG.E.U16 R20, desc[UR14][R20.64] ;  /* 0x0000000e14147981 */ /* 0x000f64000c1e1500 */
[C---:B------:R-:W-:Y:S02]  /*06e0*/  IMAD.WIDE.U32 R52, R11.reuse, 0x2, R52 ;  /* 0x000000020b347825 */ /* 0x040fe400078e0034 */
[----:B------:R-:W5:Y:S02]  /*06f0*/  LDG.E.U16 R40, desc[UR14][R50.64] ;  /* 0x0000000e32287981 */ /* 0x000f64000c1e1500 */
[----:B------:R-:W-:-:S02]  /*0700*/  IMAD.WIDE.U32 R54, R11, 0x2, R54 ;  /* 0x000000020b367825 */ /* 0x000fc400078e0036 */
[----:B------:R1:W5:Y:S02]  /*0710*/  LDG.E.U16 R41, desc[UR14][R52.64] ;  /* 0x0000000e34297981 */ /* 0x000364000c1e1500 */
[C---:B0-----:R-:W-:Y:S02]  /*0720*/  IMAD.WIDE.U32 R22, R11.reuse, 0x2, R44 ;  /* 0x000000020b167825 */ /* 0x041fe400078e002c */
[----:B------:R-:W5:Y:S02]  /*0730*/  LDG.E.U16 R42, desc[UR14][R54.64] ;  /* 0x0000000e362a7981 */ /* 0x000f64000c1e1500 */
[C---:B------:R-:W-:Y:S02]  /*0740*/  IMAD.WIDE.U32 R24, R11.reuse, 0x2, R24 ;  /* 0x000000020b187825 */ /* 0x040fe400078e0018 */
[----:B------:R-:W5:Y:S02]  /*0750*/  LDG.E.U16 R31, desc[UR14][R22.64] ;  /* 0x0000000e161f7981 */ /* 0x000f64000c1e1500 */
[----:B------:R-:W-:-:S02]  /*0760*/  IMAD.WIDE.U32 R26, R11, 0x2, R26 ;  /* 0x000000020b1a7825 */ /* 0x000fc400078e001a */
[----:B------:R-:W5:Y:S02]  /*0770*/  LDG.E.U16 R33, desc[UR14][R22.64+0x80] ;  /* 0x0000800e16217981 */ /* 0x000f64000c1e1500 */
[----:B------:R-:W-:Y:S02]  /*0780*/  IMAD.WIDE.U32 R28, R11, 0x2, R28 ;  /* 0x000000020b1c7825 */ /* 0x000fe400078e001c */
[----:B------:R-:W5:Y:S04]  /*0790*/  LDG.E.U16 R37, desc[UR14][R24.64] ;  /* 0x0000000e18257981 */ /* 0x000f68000c1e1500 */
[----:B------:R-:W5:Y:S04]  /*07a0*/  LDG.E.U16 R45, desc[UR14][R24.64+0x80] ;  /* 0x0000800e182d7981 */ /* 0x000f68000c1e1500 */
[----:B------:R-:W5:Y:S04]  /*07b0*/  LDG.E.U16 R49, desc[UR14][R26.64] ;  /* 0x0000000e1a317981 */ /* 0x000f68000c1e1500 */
[----:B------:R-:W5:Y:S04]  /*07c0*/  LDG.E.U16 R50, desc[UR14][R26.64+0x80] ;  /* 0x0000800e1a327981 */ /* 0x000f68000c1e1500 */
[----:B------:R-:W5:Y:S04]  /*07d0*/  LDG.E.U16 R51, desc[UR14][R28.64] ;  /* 0x0000000e1c337981 */ /* 0x000f68000c1e1500 */
[----:B------:R-:W5:Y:S04]  /*07e0*/  LDG.E.U16 R52, desc[UR14][R28.64+0x80] ;  /* 0x0000800e1c347981 */ /* 0x000f68000c1e1500 */
[----:B------:R-:W5:Y:S04]  /*07f0*/  LDG.E.U16 R21, desc[UR14][R22.64+0x40] ;  /* 0x0000400e16157981 */ /* 0x000f68000c1e1500 */
[----:B------:R0:W5:Y:S04]  /*0800*/  LDG.E.U16 R35, desc[UR14][R22.64+0xc0] ;  /* 0x0000c00e16237981 */ /* 0x000168000c1e1500 */
[----:B------:R-:W5:Y:S04]  /*0810*/  LDG.E.U16 R44, desc[UR14][R24.64+0x40] ;  /* 0x0000400e182c7981 */ /* 0x000f68000c1e1500 */
[----:B------:R0:W5:Y:S04]  /*0820*/  LDG.E.U16 R88, desc[UR14][R24.64+0xc0] ;  /* 0x0000c00e18587981 */ /* 0x000168000c1e1500 */
[----:B------:R-:W5:Y:S04]  /*0830*/  LDG.E.U16 R89, desc[UR14][R26.64+0x40] ;  /* 0x0000400e1a597981 */ /* 0x000f68000c1e1500 */
[----:B------:R0:W5:Y:S04]  /*0840*/  LDG.E.U16 R90, desc[UR14][R26.64+0xc0] ;  /* 0x0000c00e1a5a7981 */ /* 0x000168000c1e1500 */
[----:B------:R-:W5:Y:S04]  /*0850*/  LDG.E.U16 R91, desc[UR14][R28.64+0x40] ;  /* 0x0000400e1c5b7981 */ /* 0x000f68000c1e1500 */
[----:B------:R-:W5:Y:S01]  /*0860*/  LDG.E.U16 R92, desc[UR14][R28.64+0xc0] ;  /* 0x0000c00e1c5c7981 */ /* 0x000f62000c1e1500 */
[----:B------:R-:W0:Y:S01]  /*0870*/  S2UR UR12, SR_CgaCtaId ;  /* 0x00000000000c79c3 */ /* 0x000e220000008800 */
[C---:B------:R-:W-:Y:S01]  /*0880*/  LOP3.LUT R18, R8.reuse, 0xc0, RZ, 0xc0, !PT ;  /* 0x000000c008127812 */ /* 0x040fe200078ec0ff */
[----:B------:R-:W-:Y:S01]  /*0890*/  UMOV UR4, 0x400 ;  /* 0x0000040000047882 */ /* 0x000fe20000000000 */
[----:B------:R-:W-:-:S02]  /*08a0*/  IMAD.SHL.U32 R10, R8, 0x2, RZ ;  /* 0x00000002080a7824 */ /* 0x000fc400078e00ff */
[----:B-1----:R-:W-:Y:S01]  /*08b0*/  SHF.R.U32.HI R53, RZ, 0x2, R18 ;  /* 0x00000002ff357819 */ /* 0x002fe20000011612 */
[----:B0-----:R-:W-:Y:S01]  /*08c0*/  IMAD R23, R11, 0x2, R0 ;  /* 0x000000020b177824 */ /* 0x001fe200078e0200 */
[----:B------:R-:W-:Y:S02]  /*08d0*/  SHF.R.U32.HI R22, RZ, 0x1, R115 ;  /* 0x00000001ff167819 */ /* 0x000fe40000011673 */
[----:B------:R-:W-:Y:S02]  /*08e0*/  LOP3.LUT R53, R53, 0x1fe, R10, 0x78, !PT ;  /* 0x000001fe35357812 */ /* 0x000fe400078e780a */
[----:B------:R-:W-:Y:S02]  /*08f0*/  LOP3.LUT R22, R23, R22, RZ, 0x3c, !PT ;  /* 0x0000001617167212 */ /* 0x000fe400078e3cff */
[----:B------:R-:W-:Y:S01]  /*0900*/  SHF.R.U32.HI R54, RZ, 0x5, R8 ;  /* 0x00000005ff367819 */ /* 0x000fe20000011608 */
[----:B------:R-:W-:-:S03]  /*0910*/  ULEA UR12, UR12, UR4, 0x18 ;  /* 0x000000040c0c7291 */ /* 0x000fc6000f8ec03f */
[----:B------:R-:W-:Y:S01]  /*0920*/  R2UR UR4, R54 ;  /* 0x00000000360472ca */ /* 0x000fe200000e0000 */
[C---:B------:R-:W-:Y:S01]  /*0930*/  IMAD.SHL.U32 R10, R8.reuse, 0x20, RZ ;  /* 0x00000020080a7824 */ /* 0x040fe200078e00ff */
[----:B------:R-:W-:Y:S01]  /*0940*/  UIADD3 UR5, UR12, 0x2000, URZ ;  /* 0x000020000c057890 */ /* 0x000fe2000fffe03f */
[----:B------:R-:W-:Y:S01]  /*0950*/  IMAD.SHL.U32 R25, R8, 0x10, RZ ;  /* 0x0000001008197824 */ /* 0x000fe200078e00ff */
[----:B------:R-:W-:Y:S02]  /*0960*/  SHF.R.S32.HI R24, RZ, 0x2, R8 ;  /* 0x00000002ff187819 */ /* 0x000fe40000011408 */
[----:B------:R-:W-:Y:S01]  /*0970*/  USHF.R.U32.HI UR5, URZ, 0x4, UR5 ;  /* 0x000000043f057899 */ /* 0x000fe20008011605 */
[----:B------:R-:W-:-:S06]  /*0980*/  LOP3.LUT R10, R10, 0x60, RZ, 0xc0, !PT ;  /* 0x000000600a0a7812 */ /* 0x000fcc00078ec0ff */
[----:B------:R-:W-:Y:S01]  /*0990*/  USHF.L.U32 UR4, UR4, 0x6, URZ ;  /* 0x0000000604047899 */ /* 0x000fe2000800063f */
[----:B------:R-:W-:-:S03]  /*09a0*/  SHF.L.U32 R12, R8, 0x9, RZ ;  /* 0x00000009080c7819 */ /* 0x000fc600000006ff */
[----:B------:R-:W-:Y:S02]  /*09b0*/  ULOP3.LUT UR4, UR4, 0x100, URZ, 0xc0, !UPT ;  /* 0x0000010004047892 */ /* 0x000fe4000f8ec03f */
[----:B------:R-:W-:Y:S01]  /*09c0*/  USGXT.U32 UR6, UR5, 0xe ;  /* 0x0000000e0506789a */ /* 0x000fe20008000000 */
[----:B------:R-:W-:Y:S01]  /*09d0*/  SGXT R24, R24, 0x1 ;  /* 0x000000011818781a */ /* 0x000fe20000000200 */
[----:B------:R-:W-:Y:S01]  /*09e0*/  ULEA.HI UR4, UR12, UR4, URZ, 0x1c ;  /* 0x000000040c047291 */ /* 0x000fe2000f8fe03f */
[--C-:B------:R-:W-:Y:S01]  /*09f0*/  LOP3.LUT R27, R10, 0xf80, R25.reuse, 0xf8, !PT ;  /* 0x00000f800a1b7812 */ /* 0x100fe200078ef819 */
[----:B------:R-:W-:Y:S01]  /*0a00*/  ULOP3.LUT UR8, UR6, 0x1000000, URZ, 0xfc, !UPT ;  /* 0x0100000006087892 */ /* 0x000fe2000f8efc3f */
[----:B------:R-:W-:Y:S01]  /*0a10*/  LOP3.LUT R12, R12, 0x3000, RZ, 0xc0, !PT ;  /* 0x000030000c0c7812 */ /* 0x000fe200078ec0ff */
[----:B------:R-:W-:Y:S01]  /*0a20*/  ULOP3.LUT UR4, UR4, 0x3fff, URZ, 0xc0, !UPT ;  /* 0x00003fff04047892 */ /* 0x000fe2000f8ec03f */
[----:B------:R-:W-:Y:S02]  /*0a30*/  LOP3.LUT R10, R27, 0x4010, R24, 0xf8, !PT ;  /* 0x000040101b0a7812 */ /* 0x000fe400078ef818 */
[----:B------:R-:W-:Y:S01]  /*0a40*/  LOP3.LUT R12, R12, 0x70, R25, 0xf8, !PT ;  /* 0x000000700c0c7812 */ /* 0x000fe200078ef819 */
[----:B------:R-:W-:Y:S01]  /*0a50*/  UMOV UR11, 0x40000040 ;  /* 0x40000040000b7882 */ /* 0x000fe20000000000 */
[----:B------:R-:W-:Y:S01]  /*0a60*/  UMOV UR10, UR8 ;  /* 0x00000008000a7c82 */ /* 0x000fe20008000000 */
[----:B------:R-:W-:Y:S01]  /*0a70*/  UMOV UR9, 0x80000020 ;  /* 0x8000002000097882 */ /* 0x000fe20000000000 */
[----:B------:R-:W-:Y:S01]  /*0a80*/  UMOV UR8, UR4 ;  /* 0x0000000400087c82 */ /* 0x000fe20008000000 */
[----:B--2---:R0:W-:Y:S02]  /*0a90*/  STS.U16 [R53+UR12+0x200], R16 ;  /* 0x0002001035007988 */ /* 0x0041e4000800040c */
[----:B0-----:R-:W-:-:S02]  /*0aa0*/  LOP3.LUT R16, R22, 0x40, RZ, 0x3c, !PT ;  /* 0x0000004016107812 */ /* 0x001fc400078e3cff */
[----:B---3--:R-:W-:Y:S04]  /*0ab0*/  STS.U16 [R53+UR12+0x400], R38 ;  /* 0x0004002635007988 */ /* 0x008fe8000800040c */
[----:B----4-:R-:W-:Y:S04]  /*0ac0*/  STS.U16 [R53+UR12+0x600], R39 ;  /* 0x0006002735007988 */ /* 0x010fe8000800040c */
[----:B-----5:R-:W-:Y:S04]  /*0ad0*/  STS.U16 [R53+UR12], R14 ;  /* 0x0000000e35007988 */ /* 0x020fe8000800040c */
[----:B------:R-:W-:Y:S04]  /*0ae0*/  STS.U16 [R53+UR12+0x1000], R46 ;  /* 0x0010002e35007988 */ /* 0x000fe8000800040c */
        /* <DEDUP_REMOVED lines=21> */
[----:B------:R0:W-:Y:S04]  /*0c40*/  STS.U16 [R16+UR12+0x2400], R44 ;  /* 0x0024002c10007988 */ /* 0x0001e8000800040c */
[----:B------:R-:W-:Y:S04]  /*0c50*/  STS.U16 [R16+UR12+0x3400], R88 ;  /* 0x0034005810007988 */ /* 0x000fe8000800040c */
[----:B------:R-:W-:Y:S04]  /*0c60*/  STS.U16 [R16+UR12+0x2800], R89 ;  /* 0x0028005910007988 */ /* 0x000fe8000800040c */
[----:B------:R-:W-:Y:S04]  /*0c70*/  STS.U16 [R16+UR12+0x3800], R90 ;  /* 0x0038005a10007988 */ /* 0x000fe8000800040c */
[----:B------:R-:W-:Y:S04]  /*0c80*/  STS.U16 [R16+UR12+0x2c00], R91 ;  /* 0x002c005b10007988 */ /* 0x000fe8000800040c */
[----:B------:R1:W-:Y:S01]  /*0c90*/  STS.U16 [R16+UR12+0x3c00], R92 ;  /* 0x003c005c10007988 */ /* 0x0003e2000800040c */
[----:B------:R-:W-:Y:S06]  /*0ca0*/  BAR.SYNC.DEFER_BLOCKING 0x0 ;  /* 0x0000000000007b1d */ /* 0x000fec0000010000 */
[----:B0-----:R-:W-:-:S06]  /*0cb0*/  WARPGROUP.ARRIVE ;  /* 0x00000000000079c5 */ /* 0x001fcc0000000000 */
[----:B------:R-:W-:Y:S01]  /*0cc0*/  HGMMA.64x128x16.F32 R24, gdesc[UR8].tnspB, RZ, !UPT ;  /* 0x41e00000081879f0 */ /* 0x000fe2000c7008ff */
[----:B------:R-:W-:Y:S01]  /*0cd0*/  UMOV UR8, 0xfffffffe ;  /* 0xfffffffe00087882 */ /* 0x000fe20000000000 */
[----:B------:R-:W-:Y:S01]  /*0ce0*/  UMOV UR9, 0x7fffffdf ;  /* 0x7fffffdf00097882 */ /* 0x000fe20000000000 */
[----:B------:R-:W-:Y:S01]  /*0cf0*/  UMOV UR10, 0x1000080 ;  /* 0x01000080000a7882 */ /* 0x000fe20000000000 */
[----:B------:R-:W-:Y:S01]  /*0d00*/  UMOV UR11, 0x40000040 ;  /* 0x40000040000b7882 */ /* 0x000fe20000000000 */
[----:B------:R-:W-:Y:S01]  /*0d10*/  UMOV UR7, URZ ;  /* 0x0000003f00077c82 */ /* 0x000fe20008000000 */
[----:B------:R-:W-:Y:S01]  /*0d20*/  UMOV UR5, URZ ;  /* 0x0000003f00057c82 */ /* 0x000fe20008000000 */
[----:B------:R-:W-:Y:S02]  /*0d30*/  UIADD3.64 UR6, UR6, UR10, URZ ;  /* 0x0000000a06067297 */ /* 0x000fe4000fffe03f */
[----:B------:R-:W-:-:S09]  /*0d40*/  UIADD3.64 UR4, UR4, -UR8, URZ ;  /* 0x8000000804047297 */ /* 0x000fd2000fffe03f */
[----:B------:R-:W-:Y:S01]  /*0d50*/  HGMMA.64x128x16.F32 R24, gdesc[UR4].tnspB, R24, gsb0 ;  /* 0x41e00000041879f0 */ /* 0x000fe20008000818 */
[----:B------:R-:W-:-:S04]  /*0d60*/  SHF.R.S32.HI R8, RZ, 0x5, R8 ;  /* 0x00000005ff087819 */ /* 0x000fc80000011408 */
[----:B------:R-:W-:-:S04]  /*0d70*/  SGXT R8, R8, 0x1 ;  /* 0x000000010808781a */ /* 0x000fc80000000200 */
[----:B------:R-:W-:-:S04]  /*0d80*/  LOP3.LUT R21, R8, 0x4010, RZ, 0xc0, !PT ;  /* 0x0000401008157812 */ /* 0x000fc800078ec0ff */
[----:B------:R-:W-:-:S04]  /*0d90*/  LEA R97, R18, R21, 0x1 ;  /* 0x0000001512617211 */ /* 0x000fc800078e08ff */
[----:B------:R-:W-:Y:S02]  /*0da0*/  LOP3.LUT R8, R97, R12, RZ, 0x3c, !PT ;  /* 0x0000000c61087212 */ /* 0x000fe400078e3cff */
[----:B------:R-:W-:Y:S01]  /*0db0*/  LOP3.LUT R12, R10, 0x10, RZ, 0x3c, !PT ;  /* 0x000000100a0c7812 */ /* 0x000fe200078e3cff */
[----:B------:R-:W-:Y:S02]  /*0dc0*/  IMAD.SHL.U32 R14, R103, 0x80, RZ ;  /* 0x00000080670e7824 */ /* 0x000fe400078e00ff */
[----:B-1----:R-:W-:Y:S01]  /*0dd0*/  IMAD.SHL.U32 R16, R101, 0x80, RZ ;  /* 0x0000008065107824 */ /* 0x002fe200078e00ff */
[----:B------:R-:W-:Y:S02]  /*0de0*/  WARPGROUP.DEPBAR.LE gsb0, 0x0 ;  /* 0x00008000000079c5 */ /* 0x000fe40000010000 */
[----:B------:R-:W-:Y:S02]  /*0df0*/  IMAD.MOV.U32 R92, RZ, RZ, R24 ;  /* 0x000000ffff5c7224 */ /* 0x000fe400078e0018 */
[----:B------:R-:W-:-:S02]  /*0e00*/  IMAD.MOV.U32 R93, RZ, RZ, R26 ;  /* 0x000000ffff5d7224 */ /* 0x000fc400078e001a */
[----:B------:R-:W-:Y:S02]  /*0e10*/  IMAD.MOV.U32 R94, RZ, RZ, R40 ;  /* 0x000000ffff5e7224 */ /* 0x000fe400078e0028 */
[----:B------:R-:W-:Y:S01]  /*0e20*/  IMAD.MOV.U32 R95, RZ, RZ, R42 ;  /* 0x000000ffff5f7224 */ /* 0x000fe200078e002a */
[----:B------:R-:W-:Y:S01]  /*0e30*/  BAR.SYNC.DEFER_BLOCKING 0x0 ;  /* 0x0000000000007b1d */ /* 0x000fe20000010000 */
[----:B------:R-:W-:Y:S01]  /*0e40*/  IMAD.MOV.U32 R99, RZ, RZ, R43 ;  /* 0x000000ffff637224 */ /* 0x000fe200078e002b */
[----:B------:R-:W-:Y:S01]  /*0e50*/  MOV R90, R48 ;  /* 0x00000030005a7202 */ /* 0x000fe20000000f00 */
[----:B------:R-:W-:Y:S02]  /*0e60*/  IMAD.MOV.U32 R23, RZ, RZ, R46 ;  /* 0x000000ffff177224 */ /* 0x000fe400078e002e */
[----:B------:R-:W-:Y:S01]  /*0e70*/  IMAD.MOV.U32 R43, RZ, RZ, R47 ;  /* 0x000000ffff2b7224 */ /* 0x000fe200078e002f */
[----:B------:R-:W-:Y:S01]  /*0e80*/  MOV R97, R27 ;  /* 0x0000001b00617202 */ /* 0x000fe20000000f00 */
[----:B------:R-:W-:-:S02]  /*0e90*/  IMAD.MOV.U32 R20, RZ, RZ, R28 ;  /* 0x000000ffff147224 */ /* 0x000fc400078e001c */
[----:B------:R-:W-:Y:S02]  /*0ea0*/  IMAD.MOV.U32 R21, RZ, RZ, R30 ;  /* 0x000000ffff157224 */ /* 0x000fe400078e001e */
[----:B------:R-:W-:Y:S01]  /*0eb0*/  IMAD.MOV.U32 R22, RZ, RZ, R44 ;  /* 0x000000ffff167224 */ /* 0x000fe200078e002c */
[----:B------:R-:W-:Y:S01]  /*0ec0*/  MOV R44, R33 ;  /* 0x00000021002c7202 */ /* 0x000fe20000000f00 */
[----:B------:R-:W-:Y:S02]  /*0ed0*/  IMAD.MOV.U32 R88, RZ, RZ, R32 ;  /* 0x000000ffff587224 */ /* 0x000fe400078e0020 */
[----:B------:R-:W-:Y:S02]  /*0ee0*/  IMAD.MOV.U32 R89, RZ, RZ, R34 ;  /* 0x000000ffff597224 */ /* 0x000fe400078e0022 */
[----:B------:R-:W-:Y:S02]  /*0ef0*/  IMAD.MOV.U32 R91, RZ, RZ, R50 ;  /* 0x000000ffff5b7224 */ /* 0x000fe400078e0032 */
[----:B------:R-:W-:-:S02]  /*0f00*/  IMAD.MOV.U32 R98, RZ, RZ, R41 ;  /* 0x000000ffff627224 */ /* 0x000fc400078e0029 */
[----:B------:R-:W-:Y:S02]  /*0f10*/  IMAD.MOV.U32 R42, RZ, RZ, R45 ;  /* 0x000000ffff2a7224 */ /* 0x000fe400078e002d */
[----:B------:R-:W-:Y:S01]  /*0f20*/  IMAD.MOV.U32 R46, RZ, RZ, R49 ;  /* 0x000000ffff2e7224 */ /* 0x000fe200078e0031 */
[----:B------:R0:W-:Y:S01]  /*0f30*/  STS.128 [R10+UR12], R92 ;  /* 0x0000005c0a007988 */ /* 0x0001e20008000c0c */
[----:B------:R-:W-:Y:S01]  /*0f40*/  IMAD.MOV.U32 R47, RZ, RZ, R51 ;  /* 0x000000ffff2f7224 */ /* 0x000fe200078e0033 */
[----:B------:R-:W-:Y:S01]  /*0f50*/  MOV R51, R55 ;  /* 0x0000003700337202 */ /* 0x000fe20000000f00 */
[----:B------:R-:W-:Y:S02]  /*0f60*/  IMAD.MOV.U32 R96, RZ, RZ, R25 ;  /* 0x000000ffff607224 */ /* 0x000fe400078e0019 */
[----:B------:R-:W-:Y:S02]  /*0f70*/  IMAD.MOV.U32 R40, RZ, RZ, R29 ;  /* 0x000000ffff287224 */ /* 0x000fe400078e001d */
[----:B------:R-:W-:-:S02]  /*0f80*/  IMAD.MOV.U32 R41, RZ, RZ, R31 ;  /* 0x000000ffff297224 */ /* 0x000fc400078e001f */
[----:B------:R-:W-:Y:S02]  /*0f90*/  IMAD.MOV.U32 R45, RZ, RZ, R35 ;  /* 0x000000ffff2d7224 */ /* 0x000fe400078e0023 */
[----:B------:R-:W-:Y:S02]  /*0fa0*/  IMAD.MOV.U32 R48, RZ, RZ, R37 ;  /* 0x000000ffff307224 */ /* 0x000fe400078e0025 */
[----:B------:R-:W-:Y:S02]  /*0fb0*/  IMAD.MOV.U32 R49, RZ, RZ, R39 ;  /* 0x000000ffff317224 */ /* 0x000fe400078e0027 */
[----:B------:R-:W-:Y:S02]  /*0fc0*/  IMAD.MOV.U32 R50, RZ, RZ, R53 ;  /* 0x000000ffff327224 */ /* 0x000fe400078e0035 */
[----:B0-----:R-:W-:Y:S02]  /*0fd0*/  IMAD.MOV.U32 R92, RZ, RZ, R36 ;  /* 0x000000ffff5c7224 */ /* 0x001fe400078e0024 */
[----:B------:R-:W-:-:S02]  /*0fe0*/  IMAD.MOV.U32 R93, RZ, RZ, R38 ;  /* 0x000000ffff5d7224 */ /* 0x000fc400078e0026 */
[----:B------:R-:W-:Y:S02]  /*0ff0*/  IMAD.MOV.U32 R94, RZ, RZ, R52 ;  /* 0x000000ffff5e7224 */ /* 0x000fe400078e0034 */
[----:B------:R-:W-:Y:S01]  /*1000*/  IMAD.MOV.U32 R95, RZ, RZ, R54 ;  /* 0x000000ffff5f7224 */ /* 0x000fe200078e0036 */
[----:B------:R-:W-:Y:S04]  /*1010*/  STS.128 [R10+UR12+0x1000], R20 ;  /* 0x001000140a007988 */ /* 0x000fe80008000c0c */
[----:B------:R0:W-:Y:S04]  /*1020*/  STS.128 [R10+UR12+0x2000], R88 ;  /* 0x002000580a007988 */ /* 0x0001e80008000c0c */
[----:B------:R1:W-:Y:S04]  /*1030*/  STS.128 [R10+UR12+0x3000], R92 ;  /* 0x0030005c0a007988 */ /* 0x0003e80008000c0c */
[----:B------:R2:W-:Y:S04]  /*1040*/  STS.128 [R12+UR12], R96 ;  /* 0x000000600c007988 */ /* 0x0005e80008000c0c */
[----:B------:R-:W-:Y:S04]  /*1050*/  STS.128 [R12+UR12+0x1000], R40 ;  /* 0x001000280c007988 */ /* 0x000fe80008000c0c */
[----:B------:R-:W-:Y:S04]  /*1060*/  STS.128 [R12+UR12+0x2000], R44 ;  /* 0x0020002c0c007988 */ /* 0x000fe80008000c0c */
[----:B------:R-:W-:Y:S01]  /*1070*/  STS.128 [R12+UR12+0x3000], R48 ;  /* 0x003000300c007988 */ /* 0x000fe20008000c0c */
[----:B------:R-:W-:Y:S01]  /*1080*/  BAR.SYNC.DEFER_BLOCKING 0x0 ;  /* 0x0000000000007b1d */ /* 0x000fe20000010000 */
[----:B0-----:R-:W-:-:S02]  /*1090*/  IMAD.MOV.U32 R88, RZ, RZ, R56 ;  /* 0x000000ffff587224 */ /* 0x001fc400078e0038 */
[----:B------:R-:W-:Y:S02]  /*10a0*/  IMAD.MOV.U32 R89, RZ, RZ, R58 ;  /* 0x000000ffff597224 */ /* 0x000fe400078e003a */
[----:B------:R-:W-:Y:S02]  /*10b0*/  IMAD.MOV.U32 R90, RZ, RZ, R72 ;  /* 0x000000ffff5a7224 */ /* 0x000fe400078e0048 */
[----:B------:R-:W-:Y:S02]  /*10c0*/  IMAD.MOV.U32 R91, RZ, RZ, R74 ;  /* 0x000000ffff5b7224 */ /* 0x000fe400078e004a */
[----:B------:R-:W-:Y:S02]  /*10d0*/  IMAD.MOV.U32 R52, RZ, RZ, R64 ;  /* 0x000000ffff347224 */ /* 0x000fe400078e0040 */
[----:B------:R-:W-:Y:S02]  /*10e0*/  IMAD.MOV.U32 R53, RZ, RZ, R66 ;  /* 0x000000ffff357224 */ /* 0x000fe400078e0042 */
[----:B------:R-:W-:-:S02]  /*10f0*/  IMAD.MOV.U32 R54, RZ, RZ, R80 ;  /* 0x000000ffff367224 */ /* 0x000fc400078e0050 */
[----:B------:R-:W-:Y:S02]  /*1100*/  IMAD.MOV.U32 R55, RZ, RZ, R82 ;  /* 0x000000ffff377224 */ /* 0x000fe400078e0052 */
[----:B-1----:R-:W-:Y:S01]  /*1110*/  IMAD.MOV.U32 R92, RZ, RZ, R60 ;  /* 0x000000ffff5c7224 */ /* 0x002fe200078e003c */
[----:B------:R-:W-:Y:S01]  /*1120*/  MOV R94, R76 ;  /* 0x0000004c005e7202 */ /* 0x000fe20000000f00 */
[----:B------:R-:W-:Y:S01]  /*1130*/  IMAD.MOV.U32 R93, RZ, RZ, R62 ;  /* 0x000000ffff5d7224 */ /* 0x000fe200078e003e */
[----:B--2---:R-:W0:Y:S01]  /*1140*/  LDC.64 R96, c[0x0][0x220] ;  /* 0x00008800ff607b82 */ /* 0x004e220000000a00 */
[----:B------:R-:W1:Y:S04]  /*1150*/  LDS.128 R20, [R8+UR12] ;  /* 0x0000000c08147984 */ /* 0x000e680008000c00 */
[----:B------:R-:W-:Y:S04]  /*1160*/  LDS.128 R24, [R8+UR12+0x200] ;  /* 0x0002000c08187984 */ /* 0x000fe80008000c00 */
[----:B------:R-:W-:Y:S04]  /*1170*/  LDS.128 R28, [R8+UR12+0x400] ;  /* 0x0004000c081c7984 */ /* 0x000fe80008000c00 */
[----:B------:R-:W-:Y:S04]  /*1180*/  LDS.128 R32, [R8+UR12+0x600] ;  /* 0x0006000c08207984 */ /* 0x000fe80008000c00 */
[----:B------:R-:W-:Y:S04]  /*1190*/  LDS.128 R36, [R8+UR12+0x800] ;  /* 0x0008000c08247984 */ /* 0x000fe80008000c00 */
[----:B------:R-:W-:Y:S04]  /*11a0*/  LDS.128 R40, [R8+UR12+0xa00] ;  /* 0x000a000c08287984 */ /* 0x000fe80008000c00 */
[----:B------:R-:W-:Y:S04]  /*11b0*/  LDS.128 R44, [R8+UR12+0xc00] ;  /* 0x000c000c082c7984 */ /* 0x000fe80008000c00 */
[----:B------:R-:W-:Y:S01]  /*11c0*/  LDS.128 R48, [R8+UR12+0xe00] ;  /* 0x000e000c08307984 */ /* 0x000fe20008000c00 */
[----:B------:R-:W-:Y:S01]  /*11d0*/  BAR.SYNC.DEFER_BLOCKING 0x0 ;  /* 0x0000000000007b1d */ /* 0x000fe20000010000 */
[----:B------:R-:W-:Y:S01]  /*11e0*/  IMAD.MOV.U32 R56, RZ, RZ, R57 ;  /* 0x000000ffff387224 */ /* 0x000fe200078e0039 */
[----:B------:R-:W-:Y:S01]  /*11f0*/  MOV R60, R61 ;  /* 0x0000003d003c7202 */ /* 0x000fe20000000f00 */
[----:B------:R-:W-:-:S02]  /*1200*/  IMAD.MOV.U32 R64, RZ, RZ, R65 ;  /* 0x000000ffff407224 */ /* 0x000fc400078e0041 */
[----:B------:R-:W-:Y:S02]  /*1210*/  IMAD.MOV.U32 R95, RZ, RZ, R78 ;  /* 0x000000ffff5f7224 */ /* 0x000fe400078e004e */
[----:B------:R-:W-:Y:S02]  /*1220*/  IMAD.MOV.U32 R57, RZ, RZ, R59 ;  /* 0x000000ffff397224 */ /* 0x000fe400078e003b */
[----:B------:R-:W-:Y:S02]  /*1230*/  IMAD.MOV.U32 R61, RZ, RZ, R63 ;  /* 0x000000ffff3d7224 */ /* 0x000fe400078e003f */
[----:B------:R-:W-:Y:S01]  /*1240*/  IMAD.MOV.U32 R65, RZ, RZ, R67 ;  /* 0x000000ffff417224 */ /* 0x000fe200078e0043 */
[----:B------:R-:W-:Y:S01]  /*1250*/  MOV R67, R83 ;  /* 0x0000005300437202 */ /* 0x000fe20000000f00 */
[----:B------:R-:W-:Y:S02]  /*1260*/  IMAD.MOV.U32 R58, RZ, RZ, R73 ;  /* 0x000000ffff3a7224 */ /* 0x000fe400078e0049 */
[----:B------:R-:W-:-:S02]  /*1270*/  IMAD.MOV.U32 R59, RZ, RZ, R75 ;  /* 0x000000ffff3b7224 */ /* 0x000fc400078e004b */
[----:B------:R-:W-:Y:S02]  /*1280*/  IMAD.MOV.U32 R62, RZ, RZ, R77 ;  /* 0x000000ffff3e7224 */ /* 0x000fe400078e004d */
[----:B------:R-:W-:Y:S02]  /*1290*/  IMAD.MOV.U32 R63, RZ, RZ, R79 ;  /* 0x000000ffff3f7224 */ /* 0x000fe400078e004f */
[----:B------:R-:W-:Y:S01]  /*12a0*/  IMAD.MOV.U32 R66, RZ, RZ, R81 ;  /* 0x000000ffff427224 */ /* 0x000fe200078e0051 */
[----:B------:R2:W-:Y:S04]  /*12b0*/  STS.128 [R10+UR12], R88 ;  /* 0x000000580a007988 */ /* 0x0005e80008000c0c */
[----:B------:R3:W-:Y:S04]  /*12c0*/  STS.128 [R10+UR12+0x2000], R52 ;  /* 0x002000340a007988 */ /* 0x0007e80008000c0c */
[----:B------:R-:W-:Y:S01]  /*12d0*/  STS.128 [R10+UR12+0x1000], R92 ;  /* 0x0010005c0a007988 */ /* 0x000fe20008000c0c */
[----:B--2---:R-:W-:Y:S01]  /*12e0*/  IMAD.MOV.U32 R88, RZ, RZ, R68 ;  /* 0x000000ffff587224 */ /* 0x004fe200078e0044 */
[----:B------:R-:W-:Y:S01]  /*12f0*/  MOV R89, R70 ;  /* 0x0000004600597202 */ /* 0x000fe20000000f00 */
[----:B------:R-:W-:-:S02]  /*1300*/  IMAD.MOV.U32 R90, RZ, RZ, R84 ;  /* 0x000000ffff5a7224 */ /* 0x000fc400078e0054 */
[----:B------:R-:W-:Y:S02]  /*1310*/  IMAD.MOV.U32 R91, RZ, RZ, R86 ;  /* 0x000000ffff5b7224 */ /* 0x000fe400078e0056 */
[----:B---3--:R-:W-:Y:S02]  /*1320*/  IMAD.MOV.U32 R52, RZ, RZ, R69 ;  /* 0x000000ffff347224 */ /* 0x008fe400078e0045 */
[----:B------:R-:W-:Y:S02]  /*1330*/  IMAD.MOV.U32 R53, RZ, RZ, R71 ;  /* 0x000000ffff357224 */ /* 0x000fe400078e0047 */
[----:B------:R-:W-:Y:S02]  /*1340*/  IMAD.MOV.U32 R54, RZ, RZ, R85 ;  /* 0x000000ffff367224 */ /* 0x000fe400078e0055 */
[----:B------:R-:W-:Y:S01]  /*1350*/  IMAD.MOV.U32 R55, RZ, RZ, R87 ;  /* 0x000000ffff377224 */ /* 0x000fe200078e0057 */
[----:B------:R-:W-:Y:S04]  /*1360*/  STS.128 [R10+UR12+0x3000], R88 ;  /* 0x003000580a007988 */ /* 0x000fe80008000c0c */
[----:B------:R-:W-:Y:S04]  /*1370*/  STS.128 [R12+UR12], R56 ;  /* 0x000000380c007988 */ /* 0x000fe80008000c0c */
[----:B------:R0:W-:Y:S04]  /*1380*/  STS.128 [R12+UR12+0x1000], R60 ;  /* 0x0010003c0c007988 */ /* 0x0001e80008000c0c */
[----:B------:R2:W-:Y:S04]  /*1390*/  STS.128 [R12+UR12+0x2000], R64 ;  /* 0x002000400c007988 */ /* 0x0005e80008000c0c */
[----:B------:R3:W-:Y:S01]  /*13a0*/  STS.128 [R12+UR12+0x3000], R52 ;  /* 0x003000340c007988 */ /* 0x0007e20008000c0c */
[----:B------:R-:W-:Y:S01]  /*13b0*/  BAR.SYNC.DEFER_BLOCKING 0x0 ;  /* 0x0000000000007b1d */ /* 0x000fe20000010000 */
[----:B0-----:R-:W-:-:S02]  /*13c0*/  LEA R60, P1, R103, R96, 0x9 ;  /* 0x00000060673c7211 */ /* 0x001fc400078248ff */
[-C--:B------:R-:W-:Y:S02]  /*13d0*/  LEA R62, P2, R101, R96.reuse, 0x9 ;  /* 0x00000060653e7211 */ /* 0x080fe400078448ff */
[-C--:B--2---:R-:W-:Y:S02]  /*13e0*/  LEA R66, P3, R113, R96.reuse, 0x9 ;  /* 0x0000006071427211 */ /* 0x084fe400078648ff */
[----:B---3--:R-:W-:Y:S01]  /*13f0*/  LEA R52, P4, R111, R96, 0x9 ;  /* 0x000000606f347211 */ /* 0x008fe200078848ff */
[----:B------:R-:W-:Y:S01]  /*1400*/  IMAD.SHL.U32 R12, R5, 0x80, RZ ;  /* 0x00000080050c7824 */ /* 0x000fe200078e00ff */
[-C--:B------:R-:W-:Y:S01]  /*1410*/  LEA.HI.X R61, R14, R97.reuse, RZ, 0x2, P1 ;  /* 0x000000610e3d7211 */ /* 0x080fe200008f14ff */
[----:B------:R-:W-:Y:S01]  /*1420*/  IMAD.SHL.U32 R88, R7, 0x80, RZ ;  /* 0x0000008007587824 */ /* 0x000fe200078e00ff */
[-C--:B------:R-:W-:Y:S02]  /*1430*/  LEA.HI.X R63, R16, R97.reuse, RZ, 0x2, P2 ;  /* 0x00000061103f7211 */ /* 0x080fe400010f14ff */
[----:B------:R-:W-:-:S02]  /*1440*/  LEA.HI.X R67, R6, R97, RZ, 0x2, P3 ;  /* 0x0000006106437211 */ /* 0x000fc400018f14ff */
[-C--:B------:R-:W-:Y:S02]  /*1450*/  LEA.HI.X R53, R4, R97.reuse, RZ, 0x2, P4 ;  /* 0x0000006104357211 */ /* 0x080fe400020f14ff */
[-C--:B------:R-:W-:Y:S02]  /*1460*/  LEA R76, P1, R5, R96.reuse, 0x9 ;  /* 0x00000060054c7211 */ /* 0x080fe400078248ff */
[-C--:B------:R-:W-:Y:S02]  /*1470*/  LEA R78, P2, R7, R96.reuse, 0x9 ;  /* 0x00000060074e7211 */ /* 0x080fe400078448ff */
[-C--:B------:R-:W-:Y:S01]  /*1480*/  LEA R68, P0, R115, R96.reuse, 0x4 ;  /* 0x0000006073447211 */ /* 0x080fe200078020ff */
[----:B------:R-:W0:Y:S01]  /*1490*/  LDS.128 R4, [R8+UR12] ;  /* 0x0000000c08047984 */ /* 0x000e220008000c00 */
[-C--:B------:R-:W-:Y:S02]  /*14a0*/  LEA R54, P5, R109, R96.reuse, 0x9 ;  /* 0x000000606d367211 */ /* 0x080fe400078a48ff */
[-C--:B------:R-:W-:Y:S01]  /*14b0*/  LEA.HI.X R69, R0, R97.reuse, RZ, 0x2, P0 ;  /* 0x0000006100457211 */ /* 0x080fe200000f14ff */
[----:B------:R-:W-:Y:S01]  /*14c0*/  IMAD.SHL.U32 R0, R107, 0x80, RZ ;  /* 0x000000806b007824 */ /* 0x000fe200078e00ff */
[----:B------:R-:W-:Y:S01]  /*14d0*/  SHF.L.U32 R10, R105, 0x7, RZ ;  /* 0x00000007690a7819 */ /* 0x000fe200000006ff */
[----:B------:R-:W-:Y:S01]  /*14e0*/  IMAD.SHL.U32 R18, R17, 0x80, RZ ;  /* 0x0000008011127824 */ /* 0x000fe200078e00ff */
[-C--:B------:R-:W-:Y:S01]  /*14f0*/  LEA R58, P0, R105, R96.reuse, 0x9 ;  /* 0x00000060693a7211 */ /* 0x080fe200078048ff */
[----:B------:R-:W-:Y:S01]  /*1500*/  IMAD.SHL.U32 R80, R19, 0x80, RZ ;  /* 0x0000008013507824 */ /* 0x000fe200078e00ff */
[-C--:B------:R-:W-:Y:S01]  /*1510*/  LEA R56, P6, R107, R96.reuse, 0x9 ;  /* 0x000000606b387211 */ /* 0x080fe200078c48ff */
[----:B------:R-:W-:Y:S01]  /*1520*/  IMAD.SHL.U32 R82, R13, 0x80, RZ ;  /* 0x000000800d527824 */ /* 0x000fe200078e00ff */
[-C--:B------:R-:W-:Y:S01]  /*1530*/  LEA R64, P3, R17, R96.reuse, 0x9 ;  /* 0x0000006011407211 */ /* 0x080fe200078648ff */
[----:B------:R-:W-:Y:S01]  /*1540*/  IMAD.SHL.U32 R86, R15, 0x80, RZ ;  /* 0x000000800f567824 */ /* 0x000fe200078e00ff */
[----:B------:R-:W-:Y:S01]  /*1550*/  LEA.HI.X R55, R2, R97, RZ, 0x2, P5 ;  /* 0x0000006102377211 */ /* 0x000fe200028f14ff */
[----:B------:R-:W-:Y:S01]  /*1560*/  LDS.128 R92, [R8+UR12+0xc00] ;  /* 0x000c000c085c7984 */ /* 0x000fe20008000c00 */
[----:B------:R-:W-:-:S02]  /*1570*/  LEA R70, P4, R19, R96, 0x9 ;  /* 0x0000006013467211 */ /* 0x000fc400078848ff */
[-C--:B------:R-:W-:Y:S02]  /*1580*/  LEA R2, P5, R13, R96.reuse, 0x9 ;  /* 0x000000600d027211 */ /* 0x080fe400078a48ff */
[-C--:B------:R-:W-:Y:S02]  /*1590*/  LEA.HI.X R59, R10, R97.reuse, RZ, 0x2, P0 ;  /* 0x000000610a3b7211 */ /* 0x080fe400000f14ff */
[-C--:B------:R-:W-:Y:S02]  /*15a0*/  LEA.HI.X R57, R0, R97.reuse, RZ, 0x2, P6 ;  /* 0x0000006100397211 */ /* 0x080fe400030f14ff */
[-C--:B------:R-:W-:Y:S02]  /*15b0*/  LEA R74, P0, R15, R96.reuse, 0x9 ;  /* 0x000000600f4a7211 */ /* 0x080fe400078048ff */
[----:B------:R-:W-:Y:S01]  /*15c0*/  LEA.HI.X R77, R12, R97, RZ, 0x2, P1 ;  /* 0x000000610c4d7211 */ /* 0x000fe200008f14ff */
[----:B------:R-:W-:Y:S01]  /*15d0*/  IMAD.SHL.U32 R0, R3, 0x80, RZ ;  /* 0x0000008003007824 */ /* 0x000fe200078e00ff */
[C---:B------:R-:W-:Y:S01]  /*15e0*/  SHF.L.U32 R84, R9.reuse, 0x7, RZ ;  /* 0x0000000709547819 */ /* 0x040fe200000006ff */
[----:B------:R-:W2:Y:S01]  /*15f0*/  LDS.128 R12, [R8+UR12+0x200] ;  /* 0x0002000c080c7984 */ /* 0x000ea20008000c00 */
[----:B------:R-:W-:-:S02]  /*1600*/  LEA R72, P6, R9, R96, 0x9 ;  /* 0x0000006009487211 */ /* 0x000fc400078c48ff */
[-C--:B------:R-:W-:Y:S02]  /*1610*/  LEA.HI.X R65, R18, R97.reuse, RZ, 0x2, P3 ;  /* 0x0000006112417211 */ /* 0x080fe400018f14ff */
[----:B------:R-:W-:Y:S01]  /*1620*/  LEA R96, P3, R3, R96, 0x9 ;  /* 0x0000006003607211 */ /* 0x000fe200078648ff */
[----:B------:R-:W3:Y:S01]  /*1630*/  LDS.128 R16, [R8+UR12+0x400] ;  /* 0x0004000c08107984 */ /* 0x000ee20008000c00 */
[-C--:B------:R-:W-:Y:S01]  /*1640*/  LEA.HI.X R71, R80, R97.reuse, RZ, 0x2, P4 ;  /* 0x0000006150477211 */ /* 0x080fe200020f14ff */
[C---:B------:R-:W-:Y:S01]  /*1650*/  IMAD.WIDE.U32 R80, R11.reuse, 0x4, R52 ;  /* 0x000000040b507825 */ /* 0x040fe200078e0034 */
[-C--:B------:R-:W-:Y:S02]  /*1660*/  LEA.HI.X R3, R82, R97.reuse, RZ, 0x2, P5 ;  /* 0x0000006152037211 */ /* 0x080fe400028f14ff */
[-C--:B------:R-:W-:Y:S01]  /*1670*/  LEA.HI.X R73, R84, R97.reuse, RZ, 0x2, P6 ;  /* 0x0000006154497211 */ /* 0x080fe200030f14ff */
[C---:B------:R-:W-:Y:S01]  /*1680*/  IMAD.WIDE.U32 R82, R11.reuse, 0x4, R54 ;  /* 0x000000040b527825 */ /* 0x040fe200078e0036 */
[-C--:B------:R-:W-:Y:S01]  /*1690*/  LEA.HI.X R75, R86, R97.reuse, RZ, 0x2, P0 ;  /* 0x00000061564b7211 */ /* 0x080fe200000f14ff */
[----:B------:R-:W4:Y:S01]  /*16a0*/  LDS.128 R52, [R8+UR12+0x600] ;  /* 0x0006000c08347984 */ /* 0x000f220008000c00 */
[----:B------:R-:W-:Y:S01]  /*16b0*/  LEA.HI.X R79, R88, R97, RZ, 0x2, P2 ;  /* 0x00000061584f7211 */ /* 0x000fe200010f14ff */
[----:B------:R-:W-:-:S04]  /*16c0*/  IMAD.WIDE.U32 R68, R11, 0x4, R68 ;  /* 0x000000040b447825 */ /* 0x000fc800078e0044 */
[----:B------:R-:W-:-:S04]  /*16d0*/  IMAD.WIDE.U32 R84, R11, 0x4, R56 ;  /* 0x000000040b547825 */ /* 0x000fc800078e0038 */
[C---:B------:R-:W-:Y:S02]  /*16e0*/  IMAD.WIDE.U32 R86, R11.reuse, 0x4, R58 ;  /* 0x000000040b567825 */ /* 0x040fe400078e003a */
[----:B------:R-:W5:Y:S02]  /*16f0*/  LDS.128 R56, [R8+UR12+0x800] ;  /* 0x0008000c08387984 */ /* 0x000f640008000c00 */
[----:B------:R-:W-:-:S04]  /*1700*/  IMAD.WIDE.U32 R66, R11, 0x4, R66 ;  /* 0x000000040b427825 */ /* 0x000fc800078e0042 */
[C---:B------:R-:W-:Y:S01]  /*1710*/  IMAD.WIDE.U32 R88, R11.reuse, 0x4, R60 ;  /* 0x000000040b587825 */ /* 0x040fe200078e003c */
[----:B-1----:R-:W-:Y:S03]  /*1720*/  STG.E desc[UR14][R68.64], R20 ;  /* 0x0000001444007986 */ /* 0x002fe6000c10190e */
[C---:B------:R-:W-:Y:S02]  /*1730*/  IMAD.WIDE.U32 R90, R11.reuse, 0x4, R62 ;  /* 0x000000040b5a7825 */ /* 0x040fe400078e003e */
[----:B------:R-:W1:Y:S04]  /*1740*/  LDS.128 R60, [R8+UR12+0xa00] ;  /* 0x000a000c083c7984 */ /* 0x000e680008000c00 */
[----:B------:R-:W-:Y:S04]  /*1750*/  STG.E desc[UR14][R68.64+0x80], R22 ;  /* 0x0000801644007986 */ /* 0x000fe8000c10190e */
[----:B0-----:R-:W-:Y:S04]  /*1760*/  STG.E desc[UR14][R68.64+0x100], R4 ;  /* 0x0001000444007986 */ /* 0x001fe8000c10190e */
[----:B------:R-:W-:Y:S04]  /*1770*/  STG.E desc[UR14][R68.64+0x180], R6 ;  /* 0x0001800644007986 */ /* 0x000fe8000c10190e */
[----:B------:R-:W-:Y:S04]  /*1780*/  STG.E desc[UR14][R66.64+0x100], R5 ;  /* 0x0001000542007986 */ /* 0x000fe8000c10190e */
[----:B------:R-:W-:Y:S04]  /*1790*/  STG.E desc[UR14][R66.64+0x180], R7 ;  /* 0x0001800742007986 */ /* 0x000fe8000c10190e */
[----:B------:R-:W0:Y:S01]  /*17a0*/  LDS.128 R4, [R8+UR12+0xe00] ;  /* 0x000e000c08047984 */ /* 0x000e220008000c00 */
[----:B------:R-:W-:-:S03]  /*17b0*/  IMAD.WIDE.U32 R64, R11, 0x4, R64 ;  /* 0x000000040b407825 */ /* 0x000fc600078e0040 */
[----:B------:R-:W-:Y:S01]  /*17c0*/  STG.E desc[UR14][R66.64], R21 ;  /* 0x0000001542007986 */ /* 0x000fe2000c10190e */
[----:B------:R-:W-:-:S03]  /*17d0*/  IMAD.WIDE.U32 R70, R11, 0x4, R70 ;  /* 0x000000040b467825 */ /* 0x000fc600078e0046 */
[----:B------:R-:W-:Y:S01]  /*17e0*/  STG.E desc[UR14][R66.64+0x80], R23 ;  /* 0x0000801742007986 */ /* 0x000fe2000c10190e */
[----:B------:R-:W-:-:S03]  /*17f0*/  LEA.HI.X R97, R0, R97, RZ, 0x2, P3 ;  /* 0x0000006100617211 */ /* 0x000fc600018f14ff */
[----:B------:R-:W-:Y:S01]  /*1800*/  STG.E desc[UR14][R80.64], R24 ;  /* 0x0000001850007986 */ /* 0x000fe2000c10190e */
[----:B------:R-:W-:-:S03]  /*1810*/  IMAD.WIDE.U32 R2, R11, 0x4, R2 ;  /* 0x000000040b027825 */ /* 0x000fc600078e0002 */
[----:B------:R-:W-:Y:S04]  /*1820*/  STG.E desc[UR14][R80.64+0x80], R26 ;  /* 0x0000801a50007986 */ /* 0x000fe8000c10190e */
[----:B--2---:R-:W-:Y:S04]  /*1830*/  STG.E desc[UR14][R80.64+0x100], R12 ;  /* 0x0001000c50007986 */ /* 0x004fe8000c10190e */
[----:B------:R-:W-:Y:S01]  /*1840*/  STG.E desc[UR14][R80.64+0x180], R14 ;  /* 0x0001800e50007986 */ /* 0x000fe2000c10190e */
[----:B------:R-:W-:-:S03]  /*1850*/  IMAD.WIDE.U32 R72, R11, 0x4, R72 ;  /* 0x000000040b487825 */ /* 0x000fc600078e0048 */
[----:B------:R-:W-:Y:S04]  /*1860*/  STG.E desc[UR14][R82.64], R25 ;  /* 0x0000001952007986 */ /* 0x000fe8000c10190e */
[----:B------:R-:W-:Y:S04]  /*1870*/  STG.E desc[UR14][R82.64+0x80], R27 ;  /* 0x0000801b52007986 */ /* 0x000fe8000c10190e */
[----:B------:R-:W-:Y:S04]  /*1880*/  STG.E desc[UR14][R82.64+0x100], R13 ;  /* 0x0001000d52007986 */ /* 0x000fe8000c10190e */
[----:B------:R-:W-:Y:S01]  /*1890*/  STG.E desc[UR14][R82.64+0x180], R15 ;  /* 0x0001800f52007986 */ /* 0x000fe2000c10190e */
[----:B------:R-:W-:-:S03]  /*18a0*/  IMAD.WIDE.U32 R74, R11, 0x4, R74 ;  /* 0x000000040b4a7825 */ /* 0x000fc600078e004a */
[----:B------:R-:W-:Y:S04]  /*18b0*/  STG.E desc[UR14][R84.64], R28 ;  /* 0x0000001c54007986 */ /* 0x000fe8000c10190e */
[----:B------:R-:W-:Y:S04]  /*18c0*/  STG.E desc[UR14][R84.64+0x80], R30 ;  /* 0x0000801e54007986 */ /* 0x000fe8000c10190e */
[----:B---3--:R-:W-:Y:S04]  /*18d0*/  STG.E desc[UR14][R84.64+0x100], R16 ;  /* 0x0001001054007986 */ /* 0x008fe8000c10190e */
        /* <DEDUP_REMOVED lines=9> */
[----:B----4-:R-:W-:Y:S04]  /*1970*/  STG.E desc[UR14][R88.64+0x100], R52 ;  /* 0x0001003458007986 */ /* 0x010fe8000c10190e */
[----:B------:R-:W-:Y:S01]  /*1980*/  STG.E desc[UR14][R88.64+0x180], R54 ;  /* 0x0001803658007986 */ /* 0x000fe2000c10190e */
[----:B------:R-:W-:-:S03]  /*1990*/  IMAD.WIDE.U32 R96, R11, 0x4, R96 ;  /* 0x000000040b607825 */ /* 0x000fc600078e0060 */
[----:B------:R-:W-:Y:S04]  /*19a0*/  STG.E desc[UR14][R90.64], R33 ;  /* 0x000000215a007986 */ /* 0x000fe8000c10190e */
[----:B------:R-:W-:Y:S04]  /*19b0*/  STG.E desc[UR14][R90.64+0x80], R35 ;  /* 0x000080235a007986 */ /* 0x000fe8000c10190e */
[----:B------:R-:W-:Y:S04]  /*19c0*/  STG.E desc[UR14][R90.64+0x100], R53 ;  /* 0x000100355a007986 */ /* 0x000fe8000c10190e */
[----:B------:R-:W-:Y:S04]  /*19d0*/  STG.E desc[UR14][R90.64+0x180], R55 ;  /* 0x000180375a007986 */ /* 0x000fe8000c10190e */
[----:B------:R-:W-:Y:S04]  /*19e0*/  STG.E desc[UR14][R64.64], R36 ;  /* 0x0000002440007986 */ /* 0x000fe8000c10190e */
[----:B------:R-:W-:Y:S04]  /*19f0*/  STG.E desc[UR14][R64.64+0x80], R38 ;  /* 0x0000802640007986 */ /* 0x000fe8000c10190e */
[----:B-----5:R-:W-:Y:S04]  /*1a00*/  STG.E desc[UR14][R64.64+0x100], R56 ;  /* 0x0001003840007986 */ /* 0x020fe8000c10190e */
[----:B------:R-:W-:Y:S04]  /*1a10*/  STG.E desc[UR14][R64.64+0x180], R58 ;  /* 0x0001803a40007986 */ /* 0x000fe8000c10190e */
[----:B------:R-:W-:Y:S04]  /*1a20*/  STG.E desc[UR14][R70.64], R37 ;  /* 0x0000002546007986 */ /* 0x000fe8000c10190e */
[----:B------:R-:W-:Y:S04]  /*1a30*/  STG.E desc[UR14][R70.64+0x80], R39 ;  /* 0x0000802746007986 */ /* 0x000fe8000c10190e */
[----:B------:R-:W-:Y:S04]  /*1a40*/  STG.E desc[UR14][R70.64+0x100], R57 ;  /* 0x0001003946007986 */ /* 0x000fe8000c10190e */
[----:B------:R-:W-:Y:S04]  /*1a50*/  STG.E desc[UR14][R70.64+0x180], R59 ;  /* 0x0001803b46007986 */ /* 0x000fe8000c10190e */
[----:B------:R-:W-:Y:S04]  /*1a60*/  STG.E desc[UR14][R2.64], R40 ;  /* 0x0000002802007986 */ /* 0x000fe8000c10190e */
[----:B------:R-:W-:Y:S04]  /*1a70*/  STG.E desc[UR14][R2.64+0x80], R42 ;  /* 0x0000802a02007986 */ /* 0x000fe8000c10190e */
[----:B-1----:R-:W-:Y:S04]  /*1a80*/  STG.E desc[UR14][R2.64+0x100], R60 ;  /* 0x0001003c02007986 */ /* 0x002fe8000c10190e */
[----:B------:R-:W-:Y:S04]  /*1a90*/  STG.E desc[UR14][R2.64+0x180], R62 ;  /* 0x0001803e02007986 */ /* 0x000fe8000c10190e */
        /* <DEDUP_REMOVED lines=14> */
[----:B0-----:R-:W-:Y:S04]  /*1b80*/  STG.E desc[UR14][R78.64+0x100], R4 ;  /* 0x000100044e007986 */ /* 0x001fe8000c10190e */
[----:B------:R-:W-:Y:S04]  /*1b90*/  STG.E desc[UR14][R78.64+0x180], R6 ;  /* 0x000180064e007986 */ /* 0x000fe8000c10190e */
[----:B------:R-:W-:Y:S04]  /*1ba0*/  STG.E desc[UR14][R96.64], R49 ;  /* 0x0000003160007986 */ /* 0x000fe8000c10190e */
[----:B------:R-:W-:Y:S04]  /*1bb0*/  STG.E desc[UR14][R96.64+0x80], R51 ;  /* 0x0000803360007986 */ /* 0x000fe8000c10190e */
[----:B------:R-:W-:Y:S04]  /*1bc0*/  STG.E desc[UR14][R96.64+0x100], R5 ;  /* 0x0001000560007986 */ /* 0x000fe8000c10190e */
[----:B------:R-:W-:Y:S01]  /*1bd0*/  STG.E desc[UR14][R96.64+0x180], R7 ;  /* 0x0001800760007986 */ /* 0x000fe2000c10190e */
[----:B------:R-:W-:Y:S05]  /*1be0*/  EXIT ;  /* 0x000000000000794d */ /* 0x000fea0003800000 */
.L_x_0:
[----:B------:R-:W-:-:S00]  /*1bf0*/  BRA `(.L_x_0) ;  /* 0xfffffffc00fc7947 */ /* 0x000fc0000383ffff */
[----:B------:R-:W-:-:S00]  /*1c00*/  NOP ;  /* 0x0000000000007918 */ /* 0x000fc00000000000 */
[----:B------:R-:W-:-:S00]  /*1c10*/  NOP ;  /* 0x0000000000007918 */ /* 0x000fc00000000000 */
[----:B------:R-:W-:-:S00]  /*1c20*/  NOP ;  /* 0x0000000000007918 */ /* 0x000fc00000000000 */
[----:B------:R-:W-:-:S00]  /*1c30*/  NOP ;  /* 0x0000000000007918 */ /* 0x000fc00000000000 */
[----:B------:R-:W-:-:S00]  /*1c40*/  NOP ;  /* 0x0000000000007918 */ /* 0x000fc00000000000 */
[----:B------:R-:W-:-:S00]  /*1c50*/  NOP ;  /* 0x0000000000007918 */ /* 0x000fc00000000000 */
[----:B------:R-:W-:-:S00]  /*1c60*/  NOP ;  /* 0x0000000000007918 */ /* 0x000fc00000000000 */
[----:B------:R-:W-:-:S00]  /*1c70*/  NOP ;  /* 0x0000000000007918 */ /* 0x000fc00000000000 */
.L_x_1:


//--------------------- .nv.shared.gluon_mma      --------------------------
	.section	.nv.shared.gluon_mma,"aw",@nobits
	.sectionflags	@""
	.align	16
	.zero		1024


//--------------------- .nv.shared.reserved.0     --------------------------
	.section	.nv.shared.reserved.0,"aw",@nobits
	.weak		__nv_reservedSMEM_offset_0_alias
	.size		__nv_reservedSMEM_offset_0_alias, 0, 0
	.other		__nv_reservedSMEM_offset_0_alias,@"STO_CUDA_RESERVED_SHARED STV_DEFAULT"
__nv_reservedSMEM_offset_0_alias:
	.zero		0


//--------------------- .nv.constant0.gluon_mma   --------------------------
	.section	.nv.constant0.gluon_mma,"a",@progbits
	.sectionflags	@""
	.align	4
.nv.constant0.gluon_mma:
	.zero		568


//--------------------- SYMBOLS --------------------------

	.type		.nv.reservedSmem.offset0,@object
	.size		.nv.reservedSmem.offset0,0x4
